//
// Generated by NVIDIA NVVM Compiler
//
// Compiler Build ID: CL-36424714
// Cuda compilation tools, release 13.0, V13.0.88
// Based on NVVM 20.0.0
//

.version 9.0
.target sm_100
.address_size 64

	// .globl	_Z9wordCountPKcS0_Piii

.visible .entry _Z9wordCountPKcS0_Piii(
	.param .u64 .ptr .align 1 _Z9wordCountPKcS0_Piii_param_0,
	.param .u64 .ptr .align 1 _Z9wordCountPKcS0_Piii_param_1,
	.param .u64 .ptr .align 1 _Z9wordCountPKcS0_Piii_param_2,
	.param .u32 _Z9wordCountPKcS0_Piii_param_3,
	.param .u32 _Z9wordCountPKcS0_Piii_param_4
)
{
	.reg .pred 	%p<27>;
	.reg .b16 	%rs<54>;
	.reg .b32 	%r<72>;
	.reg .b64 	%rd<21>;

	ld.param.u64 	%rd10, [_Z9wordCountPKcS0_Piii_param_0];
	ld.param.u64 	%rd8, [_Z9wordCountPKcS0_Piii_param_1];
	ld.param.u64 	%rd9, [_Z9wordCountPKcS0_Piii_param_2];
	ld.param.u32 	%r32, [_Z9wordCountPKcS0_Piii_param_3];
	ld.param.u32 	%r33, [_Z9wordCountPKcS0_Piii_param_4];
	cvta.to.global.u64 	%rd1, %rd10;
	mov.u32 	%r34, %ctaid.x;
	mov.u32 	%r35, %ntid.x;
	mov.u32 	%r36, %tid.x;
	mad.lo.s32 	%r1, %r34, %r35, %r36;
	setp.lt.s32 	%p1, %r1, %r33;
	@%p1 bra 	$L__BB0_1;
	bra.uni 	$L__BB0_32;
$L__BB0_1:
	cvta.to.global.u64 	%rd11, %rd8;
	shl.b32 	%r38, %r1, 2;
	cvt.s64.s32 	%rd12, %r38;
	add.s64 	%rd13, %rd11, %rd12;
	ld.global.u8 	%rs1, [%rd13];
	ld.global.u8 	%rs2, [%rd13+1];
	ld.global.u8 	%rs3, [%rd13+2];
	ld.global.u8 	%rs4, [%rd13+3];
	add.s32 	%r5, %r32, -3;
	setp.gt.s32 	%p2, %r32, 3;
	mov.b32 	%r71, 0;
	@%p2 bra 	$L__BB0_2;
	bra.uni 	$L__BB0_31;
$L__BB0_2:
	add.s32 	%r41, %r32, -4;
	and.b32  	%r2, %r5, 3;
	setp.lt.u32 	%p3, %r41, 3;
	mov.b32 	%r66, 0;
	mov.u32 	%r71, %r66;
	@%p3 bra 	$L__BB0_24;
	and.b32  	%r66, %r5, -4;
	neg.s32 	%r59, %r66;
	add.s64 	%rd19, %rd1, 3;
	mov.b32 	%r71, 0;
$L__BB0_4:
	ld.global.u8 	%rs14, [%rd19+-3];
	setp.eq.s16 	%p4, %rs14, %rs1;
	@%p4 bra 	$L__BB0_6;
	ld.global.u8 	%rs51, [%rd19+-2];
	mov.b32 	%r61, 0;
	bra.uni 	$L__BB0_9;
$L__BB0_6:
	ld.global.u8 	%rs51, [%rd19+-2];
	setp.ne.s16 	%p5, %rs51, %rs2;
	mov.b32 	%r61, 0;
	@%p5 bra 	$L__BB0_9;
	ld.global.u8 	%rs17, [%rd19+-1];
	setp.ne.s16 	%p6, %rs17, %rs3;
	mov.u16 	%rs51, %rs2;
	@%p6 bra 	$L__BB0_9;
	ld.global.u8 	%rs19, [%rd19];
	setp.eq.s16 	%p7, %rs19, %rs4;
	selp.u32 	%r61, 1, 0, %p7;
	mov.u16 	%rs51, %rs2;
$L__BB0_9:
	add.s32 	%r10, %r71, %r61;
	setp.eq.s16 	%p8, %rs51, %rs1;
	@%p8 bra 	$L__BB0_11;
	ld.global.u8 	%rs52, [%rd19+-1];
	mov.b32 	%r62, 0;
	bra.uni 	$L__BB0_14;
$L__BB0_11:
	ld.global.u8 	%rs52, [%rd19+-1];
	setp.ne.s16 	%p9, %rs52, %rs2;
	mov.b32 	%r62, 0;
	@%p9 bra 	$L__BB0_14;
	ld.global.u8 	%rs24, [%rd19];
	setp.ne.s16 	%p10, %rs24, %rs3;
	mov.u16 	%rs52, %rs2;
	@%p10 bra 	$L__BB0_14;
	ld.global.u8 	%rs26, [%rd19+1];
	setp.eq.s16 	%p11, %rs26, %rs4;
	selp.u32 	%r62, 1, 0, %p11;
	mov.u16 	%rs52, %rs2;
$L__BB0_14:
	add.s32 	%r13, %r10, %r62;
	setp.eq.s16 	%p12, %rs52, %rs1;
	@%p12 bra 	$L__BB0_16;
	ld.global.u8 	%rs53, [%rd19];
	mov.b32 	%r63, 0;
	bra.uni 	$L__BB0_19;
$L__BB0_16:
	ld.global.u8 	%rs53, [%rd19];
	setp.ne.s16 	%p13, %rs53, %rs2;
	mov.b32 	%r63, 0;
	@%p13 bra 	$L__BB0_19;
	ld.global.u8 	%rs31, [%rd19+1];
	setp.ne.s16 	%p14, %rs31, %rs3;
	mov.u16 	%rs53, %rs2;
	@%p14 bra 	$L__BB0_19;
	ld.global.u8 	%rs33, [%rd19+2];
	setp.eq.s16 	%p15, %rs33, %rs4;
	selp.u32 	%r63, 1, 0, %p15;
	mov.u16 	%rs53, %rs2;
$L__BB0_19:
	add.s32 	%r16, %r13, %r63;
	setp.ne.s16 	%p16, %rs53, %rs1;
	mov.b32 	%r64, 0;
	@%p16 bra 	$L__BB0_23;
	ld.global.u8 	%rs37, [%rd19+1];
	setp.ne.s16 	%p17, %rs37, %rs2;
	@%p17 bra 	$L__BB0_23;
	ld.global.u8 	%rs39, [%rd19+2];
	setp.ne.s16 	%p18, %rs39, %rs3;
	@%p18 bra 	$L__BB0_23;
	ld.global.u8 	%rs41, [%rd19+3];
	setp.eq.s16 	%p19, %rs41, %rs4;
	selp.u32 	%r64, 1, 0, %p19;
$L__BB0_23:
	add.s32 	%r71, %r16, %r64;
	add.s32 	%r59, %r59, 4;
	add.s64 	%rd19, %rd19, 4;
	setp.ne.s32 	%p20, %r59, 0;
	@%p20 bra 	$L__BB0_4;
$L__BB0_24:
	setp.eq.s32 	%p21, %r2, 0;
	@%p21 bra 	$L__BB0_31;
	cvt.u64.u32 	%rd14, %r66;
	add.s64 	%rd15, %rd14, %rd1;
	add.s64 	%rd20, %rd15, 1;
	neg.s32 	%r68, %r2;
$L__BB0_26:
	.pragma "nounroll";
	ld.global.u8 	%rs43, [%rd20+-1];
	setp.ne.s16 	%p22, %rs43, %rs1;
	mov.b32 	%r70, 0;
	@%p22 bra 	$L__BB0_30;
	ld.global.u8 	%rs45, [%rd20];
	setp.ne.s16 	%p23, %rs45, %rs2;
	@%p23 bra 	$L__BB0_30;
	ld.global.u8 	%rs47, [%rd20+1];
	setp.ne.s16 	%p24, %rs47, %rs3;
	@%p24 bra 	$L__BB0_30;
	ld.global.u8 	%rs49, [%rd20+2];
	setp.eq.s16 	%p25, %rs49, %rs4;
	selp.u32 	%r70, 1, 0, %p25;
$L__BB0_30:
	add.s32 	%r71, %r71, %r70;
	add.s64 	%rd20, %rd20, 1;
	add.s32 	%r68, %r68, 1;
	setp.ne.s32 	%p26, %r68, 0;
	@%p26 bra 	$L__BB0_26;
$L__BB0_31:
	cvta.to.global.u64 	%rd16, %rd9;
	mul.wide.s32 	%rd17, %r1, 4;
	add.s64 	%rd18, %rd16, %rd17;
	atom.global.add.u32 	%r58, [%rd18], %r71;
$L__BB0_32:
	ret;

}


// ===== COMPILED SASS (sm_100) =====

	.target	sm_100

	.elftype	@"ET_EXEC"


//--------------------- .note.nv.tkinfo           --------------------------
	.section	.note.nv.tkinfo,"",@"SHT_NOTE"
	.sectionflags	@"SHF_NOTE_NV_TKINFO"
	.tkinfo
        /*0018*/ 	.word	0x00000002
        /*0030*/ 	.string	""
        /*0030*/ 	.string	"ptxas"
        /*0030*/ 	.string	"Cuda compilation tools, release 13.0, V13.0.88"
        /*0030*/ 	.string	"Build cuda_13.0.r13.0/compiler.36424714_0"
        /*0030*/ 	.string	"-arch sm_100 -m 64 "



//--------------------- .note.nv.cuinfo           --------------------------
	.section	.note.nv.cuinfo,"",@"SHT_NOTE"
	.sectionflags	@"SHF_NOTE_NV_CUINFO"
        /*0018*/ 	.short	0x0002
        /*001a*/ 	.short	0x0064
        /*001c*/ 	.short	0x0082
	.zero		2


//--------------------- .nv.info                  --------------------------
	.section	.nv.info,"",@"SHT_CUDA_INFO"
	.align	4


	//----- nvinfo : EIATTR_REGCOUNT
	.align		4
        /*0000*/ 	.byte	0x04, 0x2f
        /*0002*/ 	.short	(.L_1 - .L_0)
	.align		4
.L_0:
        /*0004*/ 	.word	index@(_Z9wordCountPKcS0_Piii)
        /*0008*/ 	.word	0x00000011


	//----- nvinfo : EIATTR_FRAME_SIZE
	.align		4
.L_1:
        /*000c*/ 	.byte	0x04, 0x11
        /*000e*/ 	.short	(.L_3 - .L_2)
	.align		4
.L_2:
        /*0010*/ 	.word	index@(_Z9wordCountPKcS0_Piii)
        /*0014*/ 	.word	0x00000000


	//----- nvinfo : EIATTR_MIN_STACK_SIZE
	.align		4
.L_3:
        /*0018*/ 	.byte	0x04, 0x12
        /*001a*/ 	.short	(.L_5 - .L_4)
	.align		4
.L_4:
        /*001c*/ 	.word	index@(_Z9wordCountPKcS0_Piii)
        /*0020*/ 	.word	0x00000000
.L_5:


//--------------------- .nv.compat                --------------------------
	.section	.nv.compat,"",@"SHT_CUDA_COMPAT_INFO"
	.align	4
        /*0000*/ 	.byte	0x02, 0x09, 0x00, 0x00, 0x02, 0x02, 0x01, 0x00, 0x02, 0x05, 0x05, 0x00, 0x03, 0x07, 0x01, 0x01
        /*0010*/ 	.byte	0x02, 0x03, 0x00, 0x00, 0x02, 0x06, 0x01, 0x00, 0x04, 0x0b, 0x08, 0x00, 0x09, 0x00, 0x00, 0x00
        /*0020*/ 	.byte	0x00, 0x00, 0x00, 0x00


//--------------------- .nv.info._Z9wordCountPKcS0_Piii --------------------------
	.section	.nv.info._Z9wordCountPKcS0_Piii,"",@"SHT_CUDA_INFO"
	.sectionflags	@""
	.align	4


	//----- nvinfo : EIATTR_CUDA_API_VERSION
	.align		4
        /*0000*/ 	.byte	0x04, 0x37
        /*0002*/ 	.short	(.L_7 - .L_6)
.L_6:
        /*0004*/ 	.word	0x00000082


	//----- nvinfo : EIATTR_KPARAM_INFO
	.align		4
.L_7:
        /*0008*/ 	.byte	0x04, 0x17
        /*000a*/ 	.short	(.L_9 - .L_8)
.L_8:
        /*000c*/ 	.word	0x00000000
        /*0010*/ 	.short	0x0004
        /*0012*/ 	.short	0x001c
        /*0014*/ 	.byte	0x00, 0xf0, 0x11, 0x00


	//----- nvinfo : EIATTR_KPARAM_INFO
	.align		4
.L_9:
        /*0018*/ 	.byte	0x04, 0x17
        /*001a*/ 	.short	(.L_11 - .L_10)
.L_10:
        /*001c*/ 	.word	0x00000000
        /*0020*/ 	.short	0x0003
        /*0022*/ 	.short	0x0018
        /*0024*/ 	.byte	0x00, 0xf0, 0x11, 0x00


	//----- nvinfo : EIATTR_KPARAM_INFO
	.align		4
.L_11:
        /*0028*/ 	.byte	0x04, 0x17
        /*002a*/ 	.short	(.L_13 - .L_12)
.L_12:
        /*002c*/ 	.word	0x00000000
        /*0030*/ 	.short	0x0002
        /*0032*/ 	.short	0x0010
        /*0034*/ 	.byte	0x00, 0xf5, 0x21, 0x00


	//----- nvinfo : EIATTR_KPARAM_INFO
	.align		4
.L_13:
        /*0038*/ 	.byte	0x04, 0x17
        /*003a*/ 	.short	(.L_15 - .L_14)
.L_14:
        /*003c*/ 	.word	0x00000000
        /*0040*/ 	.short	0x0001
        /*0042*/ 	.short	0x0008
        /*0044*/ 	.byte	0x00, 0xf5, 0x21, 0x00


	//----- nvinfo : EIATTR_KPARAM_INFO
	.align		4
.L_15:
        /*0048*/ 	.byte	0x04, 0x17
        /*004a*/ 	.short	(.L_17 - .L_16)
.L_16:
        /*004c*/ 	.word	0x00000000
        /*0050*/ 	.short	0x0000
        /*0052*/ 	.short	0x0000
        /*0054*/ 	.byte	0x00, 0xf5, 0x21, 0x00


	//----- nvinfo : EIATTR_SPARSE_MMA_MASK
	.align		4
.L_17:
        /*0058*/ 	.byte	0x03, 0x50
        /*005a*/ 	.short	0x0000


	//----- nvinfo : EIATTR_MAXREG_COUNT
	.align		4
        /*005c*/ 	.byte	0x03, 0x1b
        /*005e*/ 	.short	0x00ff


	//----- nvinfo : EIATTR_MERCURY_ISA_VERSION
	.align		4
        /*0060*/ 	.byte	0x03, 0x5f
        /*0062*/ 	.short	0x0101


	//----- nvinfo : EIATTR_VRC_CTA_INIT_COUNT
	.align		4
        /*0064*/ 	.byte	0x02, 0x4a
	.zero		1
	.zero		1


	//----- nvinfo : EIATTR_EXIT_INSTR_OFFSETS
	.align		4
        /*0068*/ 	.byte	0x04, 0x1c
        /*006a*/ 	.short	(.L_19 - .L_18)


	//   ....[0]....
.L_18:
        /*006c*/ 	.word	0x00000070


	//   ....[1]....
        /*0070*/ 	.word	0x00000960


	//----- nvinfo : EIATTR_CRS_STACK_SIZE
	.align		4
.L_19:
        /*0074*/ 	.byte	0x04, 0x1e
        /*0076*/ 	.short	(.L_21 - .L_20)
.L_20:
        /*0078*/ 	.word	0x00000000


	//----- nvinfo : EIATTR_CBANK_PARAM_SIZE
	.align		4
.L_21:
        /*007c*/ 	.byte	0x03, 0x19
        /*007e*/ 	.short	0x0020


	//----- nvinfo : EIATTR_PARAM_CBANK
	.align		4
        /*0080*/ 	.byte	0x04, 0x0a
        /*0082*/ 	.short	(.L_23 - .L_22)
	.align		4
.L_22:
        /*0084*/ 	.word	index@(.nv.constant0._Z9wordCountPKcS0_Piii)
        /*0088*/ 	.short	0x0380
        /*008a*/ 	.short	0x0020


	//----- nvinfo : EIATTR_SW_WAR
	.align		4
.L_23:
        /*008c*/ 	.byte	0x04, 0x36
        /*008e*/ 	.short	(.L_25 - .L_24)
.L_24:
        /*0090*/ 	.word	0x00000008
.L_25:


//--------------------- .nv.callgraph             --------------------------
	.section	.nv.callgraph,"",@"SHT_CUDA_CALLGRAPH"
	.align	4
	.sectionentsize	8
	.align		4
        /*0000*/ 	.word	0x00000000
	.align		4
        /*0004*/ 	.word	0xffffffff
	.align		4
        /*0008*/ 	.word	0x00000000
	.align		4
        /*000c*/ 	.word	0xfffffffe
	.align		4
        /*0010*/ 	.word	0x00000000
	.align		4
        /*0014*/ 	.word	0xfffffffd
	.align		4
        /*0018*/ 	.word	0x00000000
	.align		4
        /*001c*/ 	.word	0xfffffffc


//--------------------- .text._Z9wordCountPKcS0_Piii --------------------------
	.section	.text._Z9wordCountPKcS0_Piii,"ax",@progbits
	.align	128
        .global         _Z9wordCountPKcS0_Piii
        .type           _Z9wordCountPKcS0_Piii,@function
        .size           _Z9wordCountPKcS0_Piii,(.L_x_18 - _Z9wordCountPKcS0_Piii)
        .other          _Z9wordCountPKcS0_Piii,@"STO_CUDA_ENTRY STV_DEFAULT"
_Z9wordCountPKcS0_Piii:
.text._Z9wordCountPKcS0_Piii:
[----:B------:R-:W-:Y:S01]  /*0000*/  LDC R1, c[0x0][0x37c] ;  /* 0x0000df00ff017b82 */ /* 0x000fe20000000800 */
[----:B------:R-:W0:Y:S07]  /*0010*/  S2R R3, SR_TID.X ;  /* 0x0000000000037919 */ /* 0x000e2e0000002100 */
[----:B------:R-:W0:Y:S01]  /*0020*/  S2UR UR4, SR_CTAID.X ;  /* 0x00000000000479c3 */ /* 0x000e220000002500 */
[----:B------:R-:W1:Y:S07]  /*0030*/  LDCU UR5, c[0x0][0x39c] ;  /* 0x00007380ff0577ac */ /* 0x000e6e0008000800 */
[----:B------:R-:W0:Y:S02]  /*0040*/  LDC R0, c[0x0][0x360] ;  /* 0x0000d800ff007b82 */ /* 0x000e240000000800 */
[----:B0-----:R-:W-:-:S05]  /*0050*/  IMAD R0, R0, UR4, R3 ;  /* 0x0000000400007c24 */ /* 0x001fca000f8e0203 */
[----:B-1----:R-:W-:-:S13]  /*0060*/  ISETP.GE.AND P0, PT, R0, UR5, PT ;  /* 0x0000000500007c0c */ /* 0x002fda000bf06270 */
[----:B------:R-:W-:Y:S05]  /*0070*/  @P0 EXIT ;  /* 0x000000000000094d */ /* 0x000fea0003800000 */
[----:B------:R-:W0:Y:S01]  /*0080*/  LDCU UR4, c[0x0][0x398] ;  /* 0x00007300ff0477ac */ /* 0x000e220008000800 */
[----:B------:R-:W-:Y:S02]  /*0090*/  IMAD.SHL.U32 R3, R0, 0x4, RZ ;  /* 0x0000000400037824 */ /* 0x000fe400078e00ff */
[----:B------:R-:W-:Y:S01]  /*00a0*/  IMAD.MOV.U32 R7, RZ, RZ, RZ ;  /* 0x000000ffff077224 */ /* 0x000fe200078e00ff */
[----:B------:R-:W1:Y:S01]  /*00b0*/  LDCU.64 UR6, c[0x0][0x388] ;  /* 0x00007100ff0677ac */ /* 0x000e620008000a00 */
[----:B------:R-:W2:Y:S01]  /*00c0*/  LDCU.64 UR10, c[0x0][0x358] ;  /* 0x00006b00ff0a77ac */ /* 0x000ea20008000a00 */
[----:B0-----:R-:W-:Y:S01]  /*00d0*/  UISETP.GT.AND UP0, UPT, UR4, 0x3, UPT ;  /* 0x000000030400788c */ /* 0x001fe2000bf04270 */
[----:B-1----:R-:W-:-:S04]  /*00e0*/  IADD3 R2, P0, PT, R3, UR6, RZ ;  /* 0x0000000603027c10 */ /* 0x002fc8000ff1e0ff */
[----:B------:R-:W-:-:S04]  /*00f0*/  LEA.HI.X.SX32 R3, R3, UR7, 0x1, P0 ;  /* 0x0000000703037c11 */ /* 0x000fc800080f0eff */
[----:B--2---:R-:W-:Y:S05]  /*0100*/  BRA.U !UP0, `(.L_x_0) ;  /* 0x0000000908087547 */ /* 0x004fea000b800000 */
[----:B------:R0:W5:Y:S04]  /*0110*/  LDG.E.U8 R4, desc[UR10][R2.64] ;  /* 0x0000000a02047981 */ /* 0x000168000c1e1100 */
[----:B------:R0:W5:Y:S04]  /*0120*/  LDG.E.U8 R5, desc[UR10][R2.64+0x1] ;  /* 0x0000010a02057981 */ /* 0x000168000c1e1100 */
[----:B------:R0:W5:Y:S04]  /*0130*/  LDG.E.U8 R6, desc[UR10][R2.64+0x2] ;  /* 0x0000020a02067981 */ /* 0x000168000c1e1100 */
[----:B------:R0:W5:Y:S01]  /*0140*/  LDG.E.U8 R8, desc[UR10][R2.64+0x3] ;  /* 0x0000030a02087981 */ /* 0x000162000c1e1100 */
[----:B------:R-:W-:Y:S01]  /*0150*/  UIADD3 UR5, UPT, UPT, UR4, -0x3, URZ ;  /* 0xfffffffd04057890 */ /* 0x000fe2000fffe0ff */
[----:B------:R-:W-:Y:S01]  /*0160*/  IMAD.MOV.U32 R7, RZ, RZ, RZ ;  /* 0x000000ffff077224 */ /* 0x000fe200078e00ff */
[----:B------:R-:W-:-:S02]  /*0170*/  UIADD3 UR4, UPT, UPT, UR4, -0x4, URZ ;  /* 0xfffffffc04047890 */ /* 0x000fc4000fffe0ff */
[----:B------:R-:W-:Y:S02]  /*0180*/  ULOP3.LUT UR8, UR5, 0x3, URZ, 0xc0, !UPT ;  /* 0x0000000305087892 */ /* 0x000fe4000f8ec0ff */
[----:B------:R-:W-:-:S03]  /*0190*/  UISETP.GE.U32.AND UP0, UPT, UR4, 0x3, UPT ;  /* 0x000000030400788c */ /* 0x000fc6000bf06070 */
[----:B------:R-:W-:-:S06]  /*01a0*/  UMOV UR4, URZ ;  /* 0x000000ff00047c82 */ /* 0x000fcc0008000000 */
[----:B0-----:R-:W-:Y:S05]  /*01b0*/  BRA.U !UP0, `(.L_x_1) ;  /* 0x0000000508687547 */ /* 0x001fea000b800000 */
[----:B------:R-:W0:Y:S01]  /*01c0*/  LDCU.64 UR6, c[0x0][0x380] ;  /* 0x00007000ff0677ac */ /* 0x000e220008000a00 */
[----:B------:R-:W-:Y:S01]  /*01d0*/  IMAD.MOV.U32 R7, RZ, RZ, RZ ;  /* 0x000000ffff077224 */ /* 0x000fe200078e00ff */
[----:B------:R-:W-:Y:S02]  /*01e0*/  ULOP3.LUT UR4, UR5, 0xfffffffc, URZ, 0xc0, !UPT ;  /* 0xfffffffc05047892 */ /* 0x000fe4000f8ec0ff */
[----:B0-----:R-:W-:-:S04]  /*01f0*/  UIADD3 UR6, UP0, UPT, UR6, 0x3, URZ ;  /* 0x0000000306067890 */ /* 0x001fc8000ff1e0ff */
[----:B------:R-:W-:Y:S02]  /*0200*/  UIADD3.X UR5, UPT, UPT, URZ, UR7, URZ, UP0, !UPT ;  /* 0x00000007ff057290 */ /* 0x000fe400087fe4ff */
[----:B------:R-:W-:Y:S01]  /*0210*/  IMAD.U32 R2, RZ, RZ, UR6 ;  /* 0x00000006ff027e24 */ /* 0x000fe2000f8e00ff */
[----:B------:R-:W-:-:S03]  /*0220*/  UIADD3 UR7, UPT, UPT, -UR4, URZ, URZ ;  /* 0x000000ff04077290 */ /* 0x000fc6000fffe1ff */
[----:B------:R-:W-:-:S09]  /*0230*/  IMAD.U32 R3, RZ, RZ, UR5 ;  /* 0x00000005ff037e24 */ /* 0x000fd2000f8e00ff */
.L_x_13:
[----:B------:R-:W2:Y:S01]  /*0240*/  LDG.E.U8 R9, desc[UR10][R2.64+-0x3] ;  /* 0xfffffd0a02097981 */ /* 0x000ea2000c1e1100 */
[----:B------:R-:W-:Y:S01]  /*0250*/  UIADD3 UR7, UPT, UPT, UR7, 0x4, URZ ;  /* 0x0000000407077890 */ /* 0x000fe2000fffe0ff */
[----:B------:R-:W-:Y:S03]  /*0260*/  BSSY.RECONVERGENT B0, `(.L_x_2) ;  /* 0x0000013000007945 */ /* 0x000fe60003800200 */
[----:B------:R-:W-:Y:S01]  /*0270*/  UISETP.NE.AND UP0, UPT, UR7, URZ, UPT ;  /* 0x000000ff0700728c */ /* 0x000fe2000bf05270 */
[----:B--2--5:R-:W-:-:S13]  /*0280*/  ISETP.NE.AND P0, PT, R9, R4, PT ;  /* 0x000000040900720c */ /* 0x024fda0003f05270 */
[----:B------:R-:W-:Y:S05]  /*0290*/  @!P0 BRA `(.L_x_3) ;  /* 0x00000000000c8947 */ /* 0x000fea0003800000 */
[----:B------:R0:W5:Y:S01]  /*02a0*/  LDG.E.U8 R10, desc[UR10][R2.64+-0x2] ;  /* 0xfffffe0a020a7981 */ /* 0x000162000c1e1100 */
[----:B------:R-:W-:Y:S01]  /*02b0*/  IMAD.MOV.U32 R12, RZ, RZ, RZ ;  /* 0x000000ffff0c7224 */ /* 0x000fe200078e00ff */
[----:B------:R-:W-:Y:S06]  /*02c0*/  BRA `(.L_x_4) ;  /* 0x0000000000307947 */ /* 0x000fec0003800000 */
.L_x_3:
[----:B------:R-:W2:Y:S01]  /*02d0*/  LDG.E.U8 R10, desc[UR10][R2.64+-0x2] ;  /* 0xfffffe0a020a7981 */ /* 0x000ea2000c1e1100 */
[----:B------:R-:W-:Y:S01]  /*02e0*/  IMAD.MOV.U32 R12, RZ, RZ, RZ ;  /* 0x000000ffff0c7224 */ /* 0x000fe200078e00ff */
[----:B--2---:R-:W-:-:S13]  /*02f0*/  ISETP.NE.AND P0, PT, R10, R5, PT ;  /* 0x000000050a00720c */ /* 0x004fda0003f05270 */
[----:B------:R-:W-:Y:S05]  /*0300*/  @P0 BRA `(.L_x_4) ;  /* 0x0000000000200947 */ /* 0x000fea0003800000 */
[----:B------:R-:W2:Y:S01]  /*0310*/  LDG.E.U8 R9, desc[UR10][R2.64+-0x1] ;  /* 0xffffff0a02097981 */ /* 0x000ea2000c1e1100 */
[----:B------:R-:W-:Y:S02]  /*0320*/  PRMT R10, R5, 0x7610, R10 ;  /* 0x00007610050a7816 */ /* 0x000fe4000000000a */
[----:B--2---:R-:W-:-:S13]  /*0330*/  ISETP.NE.AND P0, PT, R9, R6, PT ;  /* 0x000000060900720c */ /* 0x004fda0003f05270 */
[----:B------:R-:W-:Y:S05]  /*0340*/  @P0 BRA `(.L_x_4) ;  /* 0x0000000000100947 */ /* 0x000fea0003800000 */
[----:B------:R-:W2:Y:S01]  /*0350*/  LDG.E.U8 R9, desc[UR10][R2.64] ;  /* 0x0000000a02097981 */ /* 0x000ea2000c1e1100 */
[----:B------:R-:W-:Y:S02]  /*0360*/  PRMT R10, R5, 0x7610, R10 ;  /* 0x00007610050a7816 */ /* 0x000fe4000000000a */
[----:B--2---:R-:W-:-:S04]  /*0370*/  ISETP.NE.AND P0, PT, R9, R8, PT ;  /* 0x000000080900720c */ /* 0x004fc80003f05270 */
[----:B------:R-:W-:-:S09]  /*0380*/  SEL R12, RZ, 0x1, P0 ;  /* 0x00000001ff0c7807 */ /* 0x000fd20000000000 */
.L_x_4:
[----:B------:R-:W-:Y:S05]  /*0390*/  BSYNC.RECONVERGENT B0 ;  /* 0x0000000000007941 */ /* 0x000fea0003800200 */
.L_x_2:
[----:B-----5:R-:W-:Y:S01]  /*03a0*/  PRMT R9, R10, 0x9910, RZ ;  /* 0x000099100a097816 */ /* 0x020fe200000000ff */
[----:B------:R-:W-:Y:S03]  /*03b0*/  BSSY.RECONVERGENT B0, `(.L_x_5) ;  /* 0x0000012000007945 */ /* 0x000fe60003800200 */
[----:B------:R-:W-:-:S13]  /*03c0*/  ISETP.NE.AND P0, PT, R9, R4, PT ;  /* 0x000000040900720c */ /* 0x000fda0003f05270 */
[----:B------:R-:W-:Y:S05]  /*03d0*/  @!P0 BRA `(.L_x_6) ;  /* 0x00000000000c8947 */ /* 0x000fea0003800000 */
[----:B------:R1:W5:Y:S01]  /*03e0*/  LDG.E.U8 R10, desc[UR10][R2.64+-0x1] ;  /* 0xffffff0a020a7981 */ /* 0x000362000c1e1100 */
[----:B------:R-:W-:Y:S01]  /*03f0*/  IMAD.MOV.U32 R9, RZ, RZ, RZ ;  /* 0x000000ffff097224 */ /* 0x000fe200078e00ff */
[----:B------:R-:W-:Y:S06]  /*0400*/  BRA `(.L_x_7) ;  /* 0x0000000000307947 */ /* 0x000fec0003800000 */
.L_x_6:
        /* <DEDUP_REMOVED lines=12> */
.L_x_7:
[----:B------:R-:W-:Y:S05]  /*04d0*/  BSYNC.RECONVERGENT B0 ;  /* 0x0000000000007941 */ /* 0x000fea0003800200 */
.L_x_5:
[----:B-----5:R-:W-:Y:S01]  /*04e0*/  PRMT R11, R10, 0x9910, RZ ;  /* 0x000099100a0b7816 */ /* 0x020fe200000000ff */
[----:B------:R-:W-:Y:S01]  /*04f0*/  BSSY.RECONVERGENT B0, `(.L_x_8) ;  /* 0x0000013000007945 */ /* 0x000fe20003800200 */
[----:B------:R-:W-:Y:S02]  /*0500*/  IADD3 R12, PT, PT, R9, R7, R12 ;  /* 0x00000007090c7210 */ /* 0x000fe40007ffe00c */
[----:B------:R-:W-:-:S13]  /*0510*/  ISETP.NE.AND P0, PT, R11, R4, PT ;  /* 0x000000040b00720c */ /* 0x000fda0003f05270 */
[----:B------:R-:W-:Y:S05]  /*0520*/  @!P0 BRA `(.L_x_9) ;  /* 0x00000000000c8947 */ /* 0x000fea0003800000 */
[----:B------:R2:W5:Y:S01]  /*0530*/  LDG.E.U8 R10, desc[UR10][R2.64] ;  /* 0x0000000a020a7981 */ /* 0x000562000c1e1100 */
[----:B------:R-:W-:Y:S01]  /*0540*/  IMAD.MOV.U32 R7, RZ, RZ, RZ ;  /* 0x000000ffff077224 */ /* 0x000fe200078e00ff */
[----:B------:R-:W-:Y:S06]  /*0550*/  BRA `(.L_x_10) ;  /* 0x0000000000307947 */ /* 0x000fec0003800000 */
.L_x_9:
        /* <DEDUP_REMOVED lines=12> */
.L_x_10:
[----:B------:R-:W-:Y:S05]  /*0620*/  BSYNC.RECONVERGENT B0 ;  /* 0x0000000000007941 */ /* 0x000fea0003800200 */
.L_x_8:
[----:B-----5:R-:W-:Y:S01]  /*0630*/  PRMT R9, R10, 0x9910, RZ ;  /* 0x000099100a097816 */ /* 0x020fe200000000ff */
[----:B------:R-:W-:Y:S01]  /*0640*/  BSSY.RECONVERGENT B0, `(.L_x_11) ;  /* 0x000000d000007945 */ /* 0x000fe20003800200 */
[----:B------:R-:W-:Y:S02]  /*0650*/  IMAD.MOV.U32 R10, RZ, RZ, RZ ;  /* 0x000000ffff0a7224 */ /* 0x000fe400078e00ff */
[----:B------:R-:W-:-:S13]  /*0660*/  ISETP.NE.AND P0, PT, R9, R4, PT ;  /* 0x000000040900720c */ /* 0x000fda0003f05270 */
[----:B------:R-:W-:Y:S05]  /*0670*/  @P0 BRA `(.L_x_12) ;  /* 0x0000000000240947 */ /* 0x000fea0003800000 */
[----:B------:R-:W3:Y:S02]  /*0680*/  LDG.E.U8 R14, desc[UR10][R2.64+0x1] ;  /* 0x0000010a020e7981 */ /* 0x000ee4000c1e1100 */
[----:B---3--:R-:W-:-:S13]  /*0690*/  ISETP.NE.AND P0, PT, R14, R5, PT ;  /* 0x000000050e00720c */ /* 0x008fda0003f05270 */
[----:B------:R-:W-:Y:S05]  /*06a0*/  @P0 BRA `(.L_x_12) ;  /* 0x0000000000180947 */ /* 0x000fea0003800000 */
[----:B------:R-:W3:Y:S02]  /*06b0*/  LDG.E.U8 R9, desc[UR10][R2.64+0x2] ;  /* 0x0000020a02097981 */ /* 0x000ee4000c1e1100 */
[----:B---3--:R-:W-:-:S13]  /*06c0*/  ISETP.NE.AND P0, PT, R9, R6, PT ;  /* 0x000000060900720c */ /* 0x008fda0003f05270 */
[----:B------:R-:W-:Y:S05]  /*06d0*/  @P0 BRA `(.L_x_12) ;  /* 0x00000000000c0947 */ /* 0x000fea0003800000 */
[----:B------:R-:W3:Y:S02]  /*06e0*/  LDG.E.U8 R9, desc[UR10][R2.64+0x3] ;  /* 0x0000030a02097981 */ /* 0x000ee4000c1e1100 */
[----:B---3--:R-:W-:-:S04]  /*06f0*/  ISETP.NE.AND P0, PT, R9, R8, PT ;  /* 0x000000080900720c */ /* 0x008fc80003f05270 */
[----:B------:R-:W-:-:S09]  /*0700*/  SEL R10, RZ, 0x1, P0 ;  /* 0x00000001ff0a7807 */ /* 0x000fd20000000000 */
.L_x_12:
[----:B------:R-:W-:Y:S05]  /*0710*/  BSYNC.RECONVERGENT B0 ;  /* 0x0000000000007941 */ /* 0x000fea0003800200 */
.L_x_11:
[----:B012---:R-:W-:Y:S02]  /*0720*/  IADD3 R2, P0, PT, R2, 0x4, RZ ;  /* 0x0000000402027810 */ /* 0x007fe40007f1e0ff */
[----:B------:R-:W-:-:S03]  /*0730*/  IADD3 R7, PT, PT, R10, R12, R7 ;  /* 0x0000000c0a077210 */ /* 0x000fc60007ffe007 */
[----:B------:R-:W-:Y:S01]  /*0740*/  IMAD.X R3, RZ, RZ, R3, P0 ;  /* 0x000000ffff037224 */ /* 0x000fe200000e0603 */
[----:B------:R-:W-:Y:S07]  /*0750*/  BRA.U UP0, `(.L_x_13) ;  /* 0xfffffff900b87547 */ /* 0x000fee000b83ffff */
.L_x_1:
[----:B------:R-:W-:-:S09]  /*0760*/  UISETP.NE.AND UP0, UPT, UR8, URZ, UPT ;  /* 0x000000ff0800728c */ /* 0x000fd2000bf05270 */
[----:B------:R-:W-:Y:S05]  /*0770*/  BRA.U !UP0, `(.L_x_0) ;  /* 0x00000001086c7547 */ /* 0x000fea000b800000 */
[----:B------:R-:W0:Y:S02]  /*0780*/  LDCU.64 UR6, c[0x0][0x380] ;  /* 0x00007000ff0677ac */ /* 0x000e240008000a00 */
[----:B0-----:R-:W-:-:S04]  /*0790*/  UIADD3.X UR5, UP0, UPT, UR4, UR6, URZ, UPT, !UPT ;  /* 0x0000000604057290 */ /* 0x001fc8000bf1e4ff */
[----:B------:R-:W-:Y:S02]  /*07a0*/  UIADD3.X UR6, UPT, UPT, URZ, UR7, URZ, UP0, !UPT ;  /* 0x00000007ff067290 */ /* 0x000fe400087fe4ff */
[----:B------:R-:W-:Y:S01]  /*07b0*/  IMAD.U32 R2, RZ, RZ, UR5 ;  /* 0x00000005ff027e24 */ /* 0x000fe2000f8e00ff */
[----:B------:R-:W-:-:S03]  /*07c0*/  UIADD3 UR7, UPT, UPT, -UR8, URZ, URZ ;  /* 0x000000ff08077290 */ /* 0x000fc6000fffe1ff */
[----:B------:R-:W-:-:S09]  /*07d0*/  IMAD.U32 R3, RZ, RZ, UR6 ;  /* 0x00000006ff037e24 */ /* 0x000fd2000f8e00ff */
.L_x_16:
[----:B------:R-:W2:Y:S01]  /*07e0*/  LDG.E.U8 R9, desc[UR10][R2.64+-0x1] ;  /* 0xffffff0a02097981 */ /* 0x000ea2000c1e1100 */
[----:B------:R-:W-:Y:S01]  /*07f0*/  UIADD3 UR7, UPT, UPT, UR7, 0x1, URZ ;  /* 0x0000000107077890 */ /* 0x000fe2000fffe0ff */
[----:B------:R-:W-:Y:S01]  /*0800*/  BSSY.RECONVERGENT B0, `(.L_x_14) ;  /* 0x000000e000007945 */ /* 0x000fe20003800200 */
[----:B------:R-:W-:Y:S02]  /*0810*/  IMAD.MOV.U32 R10, RZ, RZ, RZ ;  /* 0x000000ffff0a7224 */ /* 0x000fe400078e00ff */
[----:B------:R-:W-:Y:S01]  /*0820*/  UISETP.NE.AND UP0, UPT, UR7, URZ, UPT ;  /* 0x000000ff0700728c */ /* 0x000fe2000bf05270 */
[----:B--2--5:R-:W-:-:S13]  /*0830*/  ISETP.NE.AND P0, PT, R9, R4, PT ;  /* 0x000000040900720c */ /* 0x024fda0003f05270 */
[----:B------:R-:W-:Y:S05]  /*0840*/  @P0 BRA `(.L_x_15) ;  /* 0x0000000000240947 */ /* 0x000fea0003800000 */
[----:B------:R-:W2:Y:S02]  /*0850*/  LDG.E.U8 R12, desc[UR10][R2.64] ;  /* 0x0000000a020c7981 */ /* 0x000ea4000c1e1100 */
[----:B--2---:R-:W-:-:S13]  /*0860*/  ISETP.NE.AND P0, PT, R12, R5, PT ;  /* 0x000000050c00720c */ /* 0x004fda0003f05270 */
[----:B------:R-:W-:Y:S05]  /*0870*/  @P0 BRA `(.L_x_15) ;  /* 0x0000000000180947 */ /* 0x000fea0003800000 */
[----:B------:R-:W2:Y:S02]  /*0880*/  LDG.E.U8 R9, desc[UR10][R2.64+0x1] ;  /* 0x0000010a02097981 */ /* 0x000ea4000c1e1100 */
[----:B--2---:R-:W-:-:S13]  /*0890*/  ISETP.NE.AND P0, PT, R9, R6, PT ;  /* 0x000000060900720c */ /* 0x004fda0003f05270 */
[----:B------:R-:W-:Y:S05]  /*08a0*/  @P0 BRA `(.L_x_15) ;  /* 0x00000000000c0947 */ /* 0x000fea0003800000 */
[----:B------:R-:W2:Y:S02]  /*08b0*/  LDG.E.U8 R9, desc[UR10][R2.64+0x2] ;  /* 0x0000020a02097981 */ /* 0x000ea4000c1e1100 */
[----:B--2---:R-:W-:-:S04]  /*08c0*/  ISETP.NE.AND P0, PT, R9, R8, PT ;  /* 0x000000080900720c */ /* 0x004fc80003f05270 */
[----:B------:R-:W-:-:S09]  /*08d0*/  SEL R10, RZ, 0x1, P0 ;  /* 0x00000001ff0a7807 */ /* 0x000fd20000000000 */
.L_x_15:
[----:B------:R-:W-:Y:S05]  /*08e0*/  BSYNC.RECONVERGENT B0 ;  /* 0x0000000000007941 */ /* 0x000fea0003800200 */
.L_x_14:
[----:B------:R-:W-:Y:S01]  /*08f0*/  IADD3 R2, P0, PT, R2, 0x1, RZ ;  /* 0x0000000102027810 */ /* 0x000fe20007f1e0ff */
[----:B------:R-:W-:-:S04]  /*0900*/  IMAD.IADD R7, R10, 0x1, R7 ;  /* 0x000000010a077824 */ /* 0x000fc800078e0207 */
[----:B------:R-:W-:Y:S01]  /*0910*/  IMAD.X R3, RZ, RZ, R3, P0 ;  /* 0x000000ffff037224 */ /* 0x000fe200000e0603 */
[----:B------:R-:W-:Y:S07]  /*0920*/  BRA.U UP0, `(.L_x_16) ;  /* 0xfffffffd00ac7547 */ /* 0x000fee000b83ffff */
.L_x_0:
[----:B------:R-:W0:Y:S02]  /*0930*/  LDC.64 R2, c[0x0][0x390] ;  /* 0x0000e400ff027b82 */ /* 0x000e240000000a00 */
[----:B0-----:R-:W-:-:S05]  /*0940*/  IMAD.WIDE R2, R0, 0x4, R2 ;  /* 0x0000000400027825 */ /* 0x001fca00078e0202 */
[----:B------:R-:W-:Y:S01]  /*0950*/  REDG.E.ADD.STRONG.GPU desc[UR10][R2.64], R7 ;  /* 0x000000070200798e */ /* 0x000fe2000c12e10a */
[----:B------:R-:W-:Y:S05]  /*0960*/  EXIT ;  /* 0x000000000000794d */ /* 0x000fea0003800000 */
.L_x_17:
[----:B------:R-:W-:-:S00]  /*0970*/  BRA `(.L_x_17) ;  /* 0xfffffffc00fc7947 */ /* 0x000fc0000383ffff */
[----:B------:R-:W-:-:S00]  /*0980*/  NOP ;  /* 0x0000000000007918 */ /* 0x000fc00000000000 */
[----:B------:R-:W-:-:S00]  /*0990*/  NOP ;  /* 0x0000000000007918 */ /* 0x000fc00000000000 */
[----:B------:R-:W-:-:S00]  /*09a0*/  NOP ;  /* 0x0000000000007918 */ /* 0x000fc00000000000 */
[----:B------:R-:W-:-:S00]  /*09b0*/  NOP ;  /* 0x0000000000007918 */ /* 0x000fc00000000000 */
[----:B------:R-:W-:-:S00]  /*09c0*/  NOP ;  /* 0x0000000000007918 */ /* 0x000fc00000000000 */
[----:B------:R-:W-:-:S00]  /*09d0*/  NOP ;  /* 0x0000000000007918 */ /* 0x000fc00000000000 */
[----:B------:R-:W-:-:S00]  /*09e0*/  NOP ;  /* 0x0000000000007918 */ /* 0x000fc00000000000 */
[----:B------:R-:W-:-:S00]  /*09f0*/  NOP ;  /* 0x0000000000007918 */ /* 0x000fc00000000000 */
.L_x_18:


//--------------------- .nv.shared.reserved.0     --------------------------
	.section	.nv.shared.reserved.0,"aw",@nobits
	.weak		__nv_reservedSMEM_offset_0_alias
	.size		__nv_reservedSMEM_offset_0_alias, 0, 64
	.other		__nv_reservedSMEM_offset_0_alias,@"STO_CUDA_RESERVED_SHARED STV_DEFAULT"
__nv_reservedSMEM_offset_0_alias:
	.zero		0
	.zero		64


//--------------------- .nv.constant0._Z9wordCountPKcS0_Piii --------------------------
	.section	.nv.constant0._Z9wordCountPKcS0_Piii,"a",@progbits
	.sectionflags	@""
	.align	4
.nv.constant0._Z9wordCountPKcS0_Piii:
	.zero		928


//--------------------- SYMBOLS --------------------------

	.type		.nv.reservedSmem.offset0,@object
	.size		.nv.reservedSmem.offset0,0x4
